	.headerflags	@"EF_CUDA_TEXMODE_UNIFIED EF_CUDA_64BIT_ADDRESS EF_CUDA_ACCELERATORS EF_CUDA_SM90 EF_CUDA_VIRTUAL_SM(EF_CUDA_SM90)"
	.elftype	@"ET_EXEC"


//--------------------- .nv.info                  --------------------------
	.section	.nv.info,"",@"SHT_CUDA_INFO"
	.align	4


	//----- nvinfo : EIATTR_REGCOUNT
	.align		4
        /*0000*/ 	.byte	0x04, 0x2f
        /*0002*/ 	.short	(.L_1 - .L_0)
	.align		4
.L_0:
        /*0004*/ 	.word	index@(triton_poi_fused_sub_2)
        /*0008*/ 	.word	0x00000010


	//----- nvinfo : EIATTR_MIN_STACK_SIZE
	.align		4
.L_1:
        /*000c*/ 	.byte	0x04, 0x12
        /*000e*/ 	.short	(.L_3 - .L_2)
	.align		4
.L_2:
        /*0010*/ 	.word	index@(triton_poi_fused_sub_2)
        /*0014*/ 	.word	0x00000000


	//----- nvinfo : EIATTR_FRAME_SIZE
	.align		4
.L_3:
        /*0018*/ 	.byte	0x04, 0x11
        /*001a*/ 	.short	(.L_5 - .L_4)
	.align		4
.L_4:
        /*001c*/ 	.word	index@(triton_poi_fused_sub_2)
        /*0020*/ 	.word	0x00000000


	//----- nvinfo : EIATTR_MIN_STACK_SIZE
	.align		4
.L_5:
        /*0024*/ 	.byte	0x04, 0x12
        /*0026*/ 	.short	(.L_7 - .L_6)
	.align		4
.L_6:
        /*0028*/ 	.word	index@(triton_poi_fused_sub_2)
        /*002c*/ 	.word	0x00000000
.L_7:


//--------------------- .nv.info.triton_poi_fused_sub_2 --------------------------
	.section	.nv.info.triton_poi_fused_sub_2,"",@"SHT_CUDA_INFO"
	.sectionflags	@""
	.align	4


	//----- nvinfo : EIATTR_CUDA_API_VERSION
	.align		4
        /*0000*/ 	.byte	0x04, 0x37
        /*0002*/ 	.short	(.L_9 - .L_8)
.L_8:
        /*0004*/ 	.word	0x0000007c


	//----- nvinfo : EIATTR_KPARAM_INFO
	.align		4
.L_9:
        /*0008*/ 	.byte	0x04, 0x17
        /*000a*/ 	.short	(.L_11 - .L_10)
.L_10:
        /*000c*/ 	.word	0x00000000
        /*0010*/ 	.short	0x0003
        /*0012*/ 	.short	0x0018
        /*0014*/ 	.byte	0x00, 0xf0, 0x11, 0x00


	//----- nvinfo : EIATTR_KPARAM_INFO
	.align		4
.L_11:
        /*0018*/ 	.byte	0x04, 0x17
        /*001a*/ 	.short	(.L_13 - .L_12)
.L_12:
        /*001c*/ 	.word	0x00000000
        /*0020*/ 	.short	0x0002
        /*0022*/ 	.short	0x0010
        /*0024*/ 	.byte	0x00, 0xf4, 0x21, 0x00


	//----- nvinfo : EIATTR_KPARAM_INFO
	.align		4
.L_13:
        /*0028*/ 	.byte	0x04, 0x17
        /*002a*/ 	.short	(.L_15 - .L_14)
.L_14:
        /*002c*/ 	.word	0x00000000
        /*0030*/ 	.short	0x0001
        /*0032*/ 	.short	0x0008
        /*0034*/ 	.byte	0x00, 0xf4, 0x21, 0x00


	//----- nvinfo : EIATTR_KPARAM_INFO
	.align		4
.L_15:
        /*0038*/ 	.byte	0x04, 0x17
        /*003a*/ 	.short	(.L_17 - .L_16)
.L_16:
        /*003c*/ 	.word	0x00000000
        /*0040*/ 	.short	0x0000
        /*0042*/ 	.short	0x0000
        /*0044*/ 	.byte	0x00, 0xf4, 0x21, 0x00


	//----- nvinfo : EIATTR_SPARSE_MMA_MASK
	.align		4
.L_17:
        /*0048*/ 	.byte	0x03, 0x50
        /*004a*/ 	.short	0x0000


	//----- nvinfo : EIATTR_MAXREG_COUNT
	.align		4
        /*004c*/ 	.byte	0x03, 0x1b
        /*004e*/ 	.short	0x00ff


	//----- nvinfo : EIATTR_EXIT_INSTR_OFFSETS
	.align		4
        /*0050*/ 	.byte	0x04, 0x1c
        /*0052*/ 	.short	(.L_19 - .L_18)


	//   ....[0]....
.L_18:
        /*0054*/ 	.word	0x00000140


	//   ....[1]....
        /*0058*/ 	.word	0x00000160


	//----- nvinfo : EIATTR_REQNTID
	.align		4
.L_19:
        /*005c*/ 	.byte	0x04, 0x10
        /*005e*/ 	.short	(.L_21 - .L_20)
.L_20:
        /*0060*/ 	.word	0x00000080
        /*0064*/ 	.word	0x00000001
        /*0068*/ 	.word	0x00000001


	//----- nvinfo : EIATTR_CBANK_PARAM_SIZE
	.align		4
.L_21:
        /*006c*/ 	.byte	0x03, 0x19
        /*006e*/ 	.short	0x001c


	//----- nvinfo : EIATTR_PARAM_CBANK
	.align		4
        /*0070*/ 	.byte	0x04, 0x0a
        /*0072*/ 	.short	(.L_23 - .L_22)
	.align		4
.L_22:
        /*0074*/ 	.word	index@(.nv.constant0.triton_poi_fused_sub_2)
        /*0078*/ 	.short	0x0210
        /*007a*/ 	.short	0x001c


	//----- nvinfo : EIATTR_SW_WAR
	.align		4
.L_23:
        /*007c*/ 	.byte	0x04, 0x36
        /*007e*/ 	.short	(.L_25 - .L_24)
.L_24:
        /*0080*/ 	.word	0x00000008
.L_25:


//--------------------- .nv.callgraph             --------------------------
	.section	.nv.callgraph,"",@"SHT_CUDA_CALLGRAPH"
	.align	4
	.sectionentsize	8
	.align		4
        /*0000*/ 	.word	0x00000000
	.align		4
        /*0004*/ 	.word	0xffffffff
	.align		4
        /*0008*/ 	.word	0x00000000
	.align		4
        /*000c*/ 	.word	0xfffffffe
	.align		4
        /*0010*/ 	.word	0x00000000
	.align		4
        /*0014*/ 	.word	0xfffffffd
	.align		4
        /*0018*/ 	.word	0x00000000
	.align		4
        /*001c*/ 	.word	0xfffffffc


//--------------------- .text.triton_poi_fused_sub_2 --------------------------
	.section	.text.triton_poi_fused_sub_2,"ax",@progbits
	.align	128
        .global         triton_poi_fused_sub_2
        .type           triton_poi_fused_sub_2,@function
        .size           triton_poi_fused_sub_2,(.L_x_1 - triton_poi_fused_sub_2)
        .other          triton_poi_fused_sub_2,@"STO_CUDA_ENTRY STV_DEFAULT"
triton_poi_fused_sub_2:
.text.triton_poi_fused_sub_2:
[----:B------:R-:W0:Y:S02]  /*0000*/  LDC R1, c[0x0][0x28] ;  /* 0x00000a00ff017b82 */ /* 0x000e240000000800 */
[----:B------:R-:W1:Y:S01]  /*0010*/  S2R R0, SR_TID.X ;  /* 0x0000000000007919 */ /* 0x000e620000002100 */
[----:B------:R-:W2:Y:S01]  /*0020*/  LDC.64 R2, c[0x0][0x210] ;  /* 0x00008400ff027b82 */ /* 0x000ea20000000a00 */
[----:B------:R-:W-:Y:S02]  /*0030*/  CS2R R10, SRZ ;  /* 0x00000000000a7805 */ /* 0x000fe4000001ff00 */
[----:B------:R-:W-:Y:S01]  /*0040*/  CS2R R12, SRZ ;  /* 0x00000000000c7805 */ /* 0x000fe2000001ff00 */
[----:B------:R-:W3:Y:S01]  /*0050*/  S2R R9, SR_CTAID.X ;  /* 0x0000000000097919 */ /* 0x000ee20000002500 */
[----:B------:R-:W-:-:S03]  /*0060*/  ULDC.64 UR4, c[0x0][0x208] ;  /* 0x0000820000047ab9 */ /* 0x000fc60000000a00 */
[----:B------:R-:W4:Y:S08]  /*0070*/  LDC.64 R4, c[0x0][0x218] ;  /* 0x00008600ff047b82 */ /* 0x000f300000000a00 */
[----:B------:R-:W5:Y:S01]  /*0080*/  LDC.64 R6, c[0x0][0x220] ;  /* 0x00008800ff067b82 */ /* 0x000f620000000a00 */
[----:B-1----:R-:W-:-:S04]  /*0090*/  SHF.L.U32 R0, R0, 0x1, RZ ;  /* 0x0000000100007819 */ /* 0x002fc800000006ff */
[----:B------:R-:W-:-:S04]  /*00a0*/  LOP3.LUT R0, R0, 0xfe, RZ, 0xc0, !PT ;  /* 0x000000fe00007812 */ /* 0x000fc800078ec0ff */
[----:B---3--:R-:W-:-:S04]  /*00b0*/  LEA R9, R9, R0, 0x8 ;  /* 0x0000000009097211 */ /* 0x008fc800078e40ff */
[C---:B------:R-:W-:Y:S01]  /*00c0*/  ISETP.GE.AND P0, PT, R9.reuse, 0x100, PT ;  /* 0x000001000900780c */ /* 0x040fe20003f06270 */
[----:B--2---:R-:W-:-:S04]  /*00d0*/  IMAD.WIDE R2, R9, 0x4, R2 ;  /* 0x0000000409027825 */ /* 0x004fc800078e0202 */
[----:B----4-:R-:W-:-:S08]  /*00e0*/  IMAD.WIDE R4, R9, 0x4, R4 ;  /* 0x0000000409047825 */ /* 0x010fd000078e0204 */
[----:B------:R-:W2:Y:S04]  /*00f0*/  @!P0 LDG.E.64 R10, desc[UR4][R2.64] ;  /* 0x00000004020a8981 */ /* 0x000ea8000c1e1b00 */
[----:B------:R-:W2:Y:S01]  /*0100*/  @!P0 LDG.E.64 R12, desc[UR4][R4.64] ;  /* 0x00000004040c8981 */ /* 0x000ea2000c1e1b00 */
[----:B-----5:R-:W-:-:S04]  /*0110*/  IMAD.WIDE R6, R9, 0x4, R6 ;  /* 0x0000000409067825 */ /* 0x020fc800078e0206 */
[----:B--2---:R-:W-:Y:S01]  /*0120*/  FADD R10, -R12, R10 ;  /* 0x0000000a0c0a7221 */ /* 0x004fe20000000100 */
[----:B------:R-:W-:Y:S01]  /*0130*/  FADD R11, -R13, R11 ;  /* 0x0000000b0d0b7221 */ /* 0x000fe20000000100 */
[----:B------:R-:W-:Y:S06]  /*0140*/  @P0 EXIT ;  /* 0x000000000000094d */ /* 0x000fec0003800000 */
[----:B------:R-:W-:Y:S01]  /*0150*/  STG.E.64 desc[UR4][R6.64], R10 ;  /* 0x0000000a06007986 */ /* 0x000fe2000c101b04 */
[----:B------:R-:W-:Y:S05]  /*0160*/  EXIT ;  /* 0x000000000000794d */ /* 0x000fea0003800000 */
.L_x_0:
[----:B------:R-:W-:-:S00]  /*0170*/  BRA `(.L_x_0) ;  /* 0xfffffffc00fc7947 */ /* 0x000fc0000383ffff */
[----:B------:R-:W-:-:S00]  /*0180*/  NOP ;  /* 0x0000000000007918 */ /* 0x000fc00000000000 */
[----:B------:R-:W-:-:S00]  /*0190*/  NOP ;  /* 0x0000000000007918 */ /* 0x000fc00000000000 */
[----:B------:R-:W-:-:S00]  /*01a0*/  NOP ;  /* 0x0000000000007918 */ /* 0x000fc00000000000 */
[----:B------:R-:W-:-:S00]  /*01b0*/  NOP ;  /* 0x0000000000007918 */ /* 0x000fc00000000000 */
[----:B------:R-:W-:-:S00]  /*01c0*/  NOP ;  /* 0x0000000000007918 */ /* 0x000fc00000000000 */
[----:B------:R-:W-:-:S00]  /*01d0*/  NOP ;  /* 0x0000000000007918 */ /* 0x000fc00000000000 */
[----:B------:R-:W-:-:S00]  /*01e0*/  NOP ;  /* 0x0000000000007918 */ /* 0x000fc00000000000 */
[----:B------:R-:W-:-:S00]  /*01f0*/  NOP ;  /* 0x0000000000007918 */ /* 0x000fc00000000000 */
.L_x_1:


//--------------------- .nv.constant0.triton_poi_fused_sub_2 --------------------------
	.section	.nv.constant0.triton_poi_fused_sub_2,"a",@progbits
	.sectionflags	@""
	.align	4
.nv.constant0.triton_poi_fused_sub_2:
	.zero		556
